//
// Generated by NVIDIA NVVM Compiler
//
// Compiler Build ID: CL-36424714
// Cuda compilation tools, release 13.0, V13.0.88
// Based on NVVM 20.0.0
//

.version 9.0
.target sm_100
.address_size 64

	// .globl	_Z21codeWithoutDivergencev

.visible .entry _Z21codeWithoutDivergencev()
{


	ret;

}
	// .globl	_Z18codeWithDivergencev
.visible .entry _Z18codeWithDivergencev()
{


	ret;

}


// ===== COMPILED SASS (sm_100) =====

	.target	sm_100

	.elftype	@"ET_EXEC"


//--------------------- .note.nv.tkinfo           --------------------------
	.section	.note.nv.tkinfo,"",@"SHT_NOTE"
	.sectionflags	@"SHF_NOTE_NV_TKINFO"
	.tkinfo
        /*0018*/ 	.word	0x00000002
        /*0030*/ 	.string	""
        /*0030*/ 	.string	"ptxas"
        /*0030*/ 	.string	"Cuda compilation tools, release 13.0, V13.0.88"
        /*0030*/ 	.string	"Build cuda_13.0.r13.0/compiler.36424714_0"
        /*0030*/ 	.string	"-arch sm_100 -m 64 "



//--------------------- .note.nv.cuinfo           --------------------------
	.section	.note.nv.cuinfo,"",@"SHT_NOTE"
	.sectionflags	@"SHF_NOTE_NV_CUINFO"
        /*0018*/ 	.short	0x0002
        /*001a*/ 	.short	0x0064
        /*001c*/ 	.short	0x0082
	.zero		2


//--------------------- .nv.info                  --------------------------
	.section	.nv.info,"",@"SHT_CUDA_INFO"
	.align	4


	//----- nvinfo : EIATTR_REGCOUNT
	.align		4
        /*0000*/ 	.byte	0x04, 0x2f
        /*0002*/ 	.short	(.L_1 - .L_0)
	.align		4
.L_0:
        /*0004*/ 	.word	index@(_Z21codeWithoutDivergencev)
        /*0008*/ 	.word	0x00000004


	//----- nvinfo : EIATTR_FRAME_SIZE
	.align		4
.L_1:
        /*000c*/ 	.byte	0x04, 0x11
        /*000e*/ 	.short	(.L_3 - .L_2)
	.align		4
.L_2:
        /*0010*/ 	.word	index@(_Z21codeWithoutDivergencev)
        /*0014*/ 	.word	0x00000000


	//----- nvinfo : EIATTR_REGCOUNT
	.align		4
.L_3:
        /*0018*/ 	.byte	0x04, 0x2f
        /*001a*/ 	.short	(.L_5 - .L_4)
	.align		4
.L_4:
        /*001c*/ 	.word	index@(_Z18codeWithDivergencev)
        /*0020*/ 	.word	0x00000004


	//----- nvinfo : EIATTR_FRAME_SIZE
	.align		4
.L_5:
        /*0024*/ 	.byte	0x04, 0x11
        /*0026*/ 	.short	(.L_7 - .L_6)
	.align		4
.L_6:
        /*0028*/ 	.word	index@(_Z18codeWithDivergencev)
        /*002c*/ 	.word	0x00000000


	//----- nvinfo : EIATTR_MIN_STACK_SIZE
	.align		4
.L_7:
        /*0030*/ 	.byte	0x04, 0x12
        /*0032*/ 	.short	(.L_9 - .L_8)
	.align		4
.L_8:
        /*0034*/ 	.word	index@(_Z18codeWithDivergencev)
        /*0038*/ 	.word	0x00000000


	//----- nvinfo : EIATTR_MIN_STACK_SIZE
	.align		4
.L_9:
        /*003c*/ 	.byte	0x04, 0x12
        /*003e*/ 	.short	(.L_11 - .L_10)
	.align		4
.L_10:
        /*0040*/ 	.word	index@(_Z21codeWithoutDivergencev)
        /*0044*/ 	.word	0x00000000
.L_11:


//--------------------- .nv.compat                --------------------------
	.section	.nv.compat,"",@"SHT_CUDA_COMPAT_INFO"
	.align	4
        /*0000*/ 	.byte	0x02, 0x09, 0x00, 0x00, 0x02, 0x02, 0x01, 0x00, 0x02, 0x05, 0x05, 0x00, 0x03, 0x07, 0x01, 0x01
        /*0010*/ 	.byte	0x02, 0x03, 0x00, 0x00, 0x02, 0x06, 0x01, 0x00, 0x04, 0x0b, 0x08, 0x00, 0x09, 0x00, 0x00, 0x00
        /*0020*/ 	.byte	0x00, 0x00, 0x00, 0x00


//--------------------- .nv.info._Z18codeWithDivergencev --------------------------
	.section	.nv.info._Z18codeWithDivergencev,"",@"SHT_CUDA_INFO"
	.sectionflags	@""
	.align	4


	//----- nvinfo : EIATTR_CUDA_API_VERSION
	.align		4
        /*0000*/ 	.byte	0x04, 0x37
        /*0002*/ 	.short	(.L_13 - .L_12)
.L_12:
        /*0004*/ 	.word	0x00000082


	//----- nvinfo : EIATTR_SPARSE_MMA_MASK
	.align		4
.L_13:
        /*0008*/ 	.byte	0x03, 0x50
        /*000a*/ 	.short	0x0000


	//----- nvinfo : EIATTR_MAXREG_COUNT
	.align		4
        /*000c*/ 	.byte	0x03, 0x1b
        /*000e*/ 	.short	0x00ff


	//----- nvinfo : EIATTR_MERCURY_ISA_VERSION
	.align		4
        /*0010*/ 	.byte	0x03, 0x5f
        /*0012*/ 	.short	0x0101


	//----- nvinfo : EIATTR_VRC_CTA_INIT_COUNT
	.align		4
        /*0014*/ 	.byte	0x02, 0x4a
	.zero		1
	.zero		1


	//----- nvinfo : EIATTR_EXIT_INSTR_OFFSETS
	.align		4
        /*0018*/ 	.byte	0x04, 0x1c
        /*001a*/ 	.short	(.L_15 - .L_14)


	//   ....[0]....
.L_14:
        /*001c*/ 	.word	0x00000010


	//----- nvinfo : EIATTR_SW_WAR
	.align		4
.L_15:
        /*0020*/ 	.byte	0x04, 0x36
        /*0022*/ 	.short	(.L_17 - .L_16)
.L_16:
        /*0024*/ 	.word	0x00000008
.L_17:


//--------------------- .nv.info._Z21codeWithoutDivergencev --------------------------
	.section	.nv.info._Z21codeWithoutDivergencev,"",@"SHT_CUDA_INFO"
	.sectionflags	@""
	.align	4


	//----- nvinfo : EIATTR_CUDA_API_VERSION
	.align		4
        /*0000*/ 	.byte	0x04, 0x37
        /*0002*/ 	.short	(.L_19 - .L_18)
.L_18:
        /*0004*/ 	.word	0x00000082


	//----- nvinfo : EIATTR_SPARSE_MMA_MASK
	.align		4
.L_19:
        /*0008*/ 	.byte	0x03, 0x50
        /*000a*/ 	.short	0x0000


	//----- nvinfo : EIATTR_MAXREG_COUNT
	.align		4
        /*000c*/ 	.byte	0x03, 0x1b
        /*000e*/ 	.short	0x00ff


	//----- nvinfo : EIATTR_MERCURY_ISA_VERSION
	.align		4
        /*0010*/ 	.byte	0x03, 0x5f
        /*0012*/ 	.short	0x0101


	//----- nvinfo : EIATTR_VRC_CTA_INIT_COUNT
	.align		4
        /*0014*/ 	.byte	0x02, 0x4a
	.zero		1
	.zero		1


	//----- nvinfo : EIATTR_EXIT_INSTR_OFFSETS
	.align		4
        /*0018*/ 	.byte	0x04, 0x1c
        /*001a*/ 	.short	(.L_21 - .L_20)


	//   ....[0]....
.L_20:
        /*001c*/ 	.word	0x00000010


	//----- nvinfo : EIATTR_SW_WAR
	.align		4
.L_21:
        /*0020*/ 	.byte	0x04, 0x36
        /*0022*/ 	.short	(.L_23 - .L_22)
.L_22:
        /*0024*/ 	.word	0x00000008
.L_23:


//--------------------- .nv.callgraph             --------------------------
	.section	.nv.callgraph,"",@"SHT_CUDA_CALLGRAPH"
	.align	4
	.sectionentsize	8
	.align		4
        /*0000*/ 	.word	0x00000000
	.align		4
        /*0004*/ 	.word	0xffffffff
	.align		4
        /*0008*/ 	.word	0x00000000
	.align		4
        /*000c*/ 	.word	0xfffffffe
	.align		4
        /*0010*/ 	.word	0x00000000
	.align		4
        /*0014*/ 	.word	0xfffffffd
	.align		4
        /*0018*/ 	.word	0x00000000
	.align		4
        /*001c*/ 	.word	0xfffffffc


//--------------------- .text._Z18codeWithDivergencev --------------------------
	.section	.text._Z18codeWithDivergencev,"ax",@progbits
	.align	128
        .global         _Z18codeWithDivergencev
        .type           _Z18codeWithDivergencev,@function
        .size           _Z18codeWithDivergencev,(.L_x_2 - _Z18codeWithDivergencev)
        .other          _Z18codeWithDivergencev,@"STO_CUDA_ENTRY STV_DEFAULT"
_Z18codeWithDivergencev:
.text._Z18codeWithDivergencev:
[----:B------:R-:W-:Y:S01]  /*0000*/  LDC R1, c[0x0][0x37c] ;  /* 0x0000df00ff017b82 */ /* 0x000fe20000000800 */
[----:B------:R-:W-:Y:S05]  /*0010*/  EXIT ;  /* 0x000000000000794d */ /* 0x000fea0003800000 */
.L_x_0:
[----:B------:R-:W-:-:S00]  /*0020*/  BRA `(.L_x_0) ;  /* 0xfffffffc00fc7947 */ /* 0x000fc0000383ffff */
[----:B------:R-:W-:-:S00]  /*0030*/  NOP ;  /* 0x0000000000007918 */ /* 0x000fc00000000000 */
        /* <DEDUP_REMOVED lines=12> */
.L_x_2:


//--------------------- .text._Z21codeWithoutDivergencev --------------------------
	.section	.text._Z21codeWithoutDivergencev,"ax",@progbits
	.align	128
        .global         _Z21codeWithoutDivergencev
        .type           _Z21codeWithoutDivergencev,@function
        .size           _Z21codeWithoutDivergencev,(.L_x_3 - _Z21codeWithoutDivergencev)
        .other          _Z21codeWithoutDivergencev,@"STO_CUDA_ENTRY STV_DEFAULT"
_Z21codeWithoutDivergencev:
.text._Z21codeWithoutDivergencev:
[----:B------:R-:W-:Y:S01]  /*0000*/  LDC R1, c[0x0][0x37c] ;  /* 0x0000df00ff017b82 */ /* 0x000fe20000000800 */
[----:B------:R-:W-:Y:S05]  /*0010*/  EXIT ;  /* 0x000000000000794d */ /* 0x000fea0003800000 */
.L_x_1:
        /* <DEDUP_REMOVED lines=14> */
.L_x_3:


//--------------------- .nv.shared.reserved.0     --------------------------
	.section	.nv.shared.reserved.0,"aw",@nobits
	.weak		__nv_reservedSMEM_offset_0_alias
	.size		__nv_reservedSMEM_offset_0_alias, 0, 64
	.other		__nv_reservedSMEM_offset_0_alias,@"STO_CUDA_RESERVED_SHARED STV_DEFAULT"
__nv_reservedSMEM_offset_0_alias:
	.zero		0
	.zero		64


//--------------------- .nv.constant0._Z18codeWithDivergencev --------------------------
	.section	.nv.constant0._Z18codeWithDivergencev,"a",@progbits
	.sectionflags	@""
	.align	4
.nv.constant0._Z18codeWithDivergencev:
	.zero		896


//--------------------- .nv.constant0._Z21codeWithoutDivergencev --------------------------
	.section	.nv.constant0._Z21codeWithoutDivergencev,"a",@progbits
	.sectionflags	@""
	.align	4
.nv.constant0._Z21codeWithoutDivergencev:
	.zero		896


//--------------------- SYMBOLS --------------------------

	.type		.nv.reservedSmem.offset0,@object
	.size		.nv.reservedSmem.offset0,0x4
